	.headerflags	@"EF_CUDA_TEXMODE_UNIFIED EF_CUDA_64BIT_ADDRESS EF_CUDA_ACCELERATORS EF_CUDA_SM90 EF_CUDA_VIRTUAL_SM(EF_CUDA_SM90)"
	.elftype	@"ET_EXEC"


//--------------------- .nv.info                  --------------------------
	.section	.nv.info,"",@"SHT_CUDA_INFO"
	.align	4


	//----- nvinfo : EIATTR_REGCOUNT
	.align		4
        /*0000*/ 	.byte	0x04, 0x2f
        /*0002*/ 	.short	(.L_3 - .L_2)
	.align		4
.L_2:
        /*0004*/ 	.word	index@(triton_poi_fused__native_batch_norm_legit_no_training_relu_13)
        /*0008*/ 	.word	0x00000012


	//----- nvinfo : EIATTR_MIN_STACK_SIZE
	.align		4
.L_3:
        /*000c*/ 	.byte	0x04, 0x12
        /*000e*/ 	.short	(.L_5 - .L_4)
	.align		4
.L_4:
        /*0010*/ 	.word	index@(triton_poi_fused__native_batch_norm_legit_no_training_relu_13)
        /*0014*/ 	.word	0x00000000


	//----- nvinfo : EIATTR_FRAME_SIZE
	.align		4
.L_5:
        /*0018*/ 	.byte	0x04, 0x11
        /*001a*/ 	.short	(.L_7 - .L_6)
	.align		4
.L_6:
        /*001c*/ 	.word	index@(triton_poi_fused__native_batch_norm_legit_no_training_relu_13)
        /*0020*/ 	.word	0x00000000


	//----- nvinfo : EIATTR_MIN_STACK_SIZE
	.align		4
.L_7:
        /*0024*/ 	.byte	0x04, 0x12
        /*0026*/ 	.short	(.L_9 - .L_8)
	.align		4
.L_8:
        /*0028*/ 	.word	index@(triton_poi_fused__native_batch_norm_legit_no_training_relu_13)
        /*002c*/ 	.word	0x00000000
.L_9:


//--------------------- .nv.info.triton_poi_fused__native_batch_norm_legit_no_training_relu_13 --------------------------
	.section	.nv.info.triton_poi_fused__native_batch_norm_legit_no_training_relu_13,"",@"SHT_CUDA_INFO"
	.sectionflags	@""
	.align	4


	//----- nvinfo : EIATTR_CUDA_API_VERSION
	.align		4
        /*0000*/ 	.byte	0x04, 0x37
        /*0002*/ 	.short	(.L_11 - .L_10)
.L_10:
        /*0004*/ 	.word	0x0000007c


	//----- nvinfo : EIATTR_KPARAM_INFO
	.align		4
.L_11:
        /*0008*/ 	.byte	0x04, 0x17
        /*000a*/ 	.short	(.L_13 - .L_12)
.L_12:
        /*000c*/ 	.word	0x00000000
        /*0010*/ 	.short	0x0006
        /*0012*/ 	.short	0x0030
        /*0014*/ 	.byte	0x00, 0xf0, 0x11, 0x00


	//----- nvinfo : EIATTR_KPARAM_INFO
	.align		4
.L_13:
        /*0018*/ 	.byte	0x04, 0x17
        /*001a*/ 	.short	(.L_15 - .L_14)
.L_14:
        /*001c*/ 	.word	0x00000000
        /*0020*/ 	.short	0x0005
        /*0022*/ 	.short	0x0028
        /*0024*/ 	.byte	0x00, 0xf4, 0x21, 0x00


	//----- nvinfo : EIATTR_KPARAM_INFO
	.align		4
.L_15:
        /*0028*/ 	.byte	0x04, 0x17
        /*002a*/ 	.short	(.L_17 - .L_16)
.L_16:
        /*002c*/ 	.word	0x00000000
        /*0030*/ 	.short	0x0004
        /*0032*/ 	.short	0x0020
        /*0034*/ 	.byte	0x00, 0xf4, 0x21, 0x00


	//----- nvinfo : EIATTR_KPARAM_INFO
	.align		4
.L_17:
        /*0038*/ 	.byte	0x04, 0x17
        /*003a*/ 	.short	(.L_19 - .L_18)
.L_18:
        /*003c*/ 	.word	0x00000000
        /*0040*/ 	.short	0x0003
        /*0042*/ 	.short	0x0018
        /*0044*/ 	.byte	0x00, 0xf4, 0x21, 0x00


	//----- nvinfo : EIATTR_KPARAM_INFO
	.align		4
.L_19:
        /*0048*/ 	.byte	0x04, 0x17
        /*004a*/ 	.short	(.L_21 - .L_20)
.L_20:
        /*004c*/ 	.word	0x00000000
        /*0050*/ 	.short	0x0002
        /*0052*/ 	.short	0x0010
        /*0054*/ 	.byte	0x00, 0xf4, 0x21, 0x00


	//----- nvinfo : EIATTR_KPARAM_INFO
	.align		4
.L_21:
        /*0058*/ 	.byte	0x04, 0x17
        /*005a*/ 	.short	(.L_23 - .L_22)
.L_22:
        /*005c*/ 	.word	0x00000000
        /*0060*/ 	.short	0x0001
        /*0062*/ 	.short	0x0008
        /*0064*/ 	.byte	0x00, 0xf4, 0x21, 0x00


	//----- nvinfo : EIATTR_KPARAM_INFO
	.align		4
.L_23:
        /*0068*/ 	.byte	0x04, 0x17
        /*006a*/ 	.short	(.L_25 - .L_24)
.L_24:
        /*006c*/ 	.word	0x00000000
        /*0070*/ 	.short	0x0000
        /*0072*/ 	.short	0x0000
        /*0074*/ 	.byte	0x00, 0xf4, 0x21, 0x00


	//----- nvinfo : EIATTR_SPARSE_MMA_MASK
	.align		4
.L_25:
        /*0078*/ 	.byte	0x03, 0x50
        /*007a*/ 	.short	0x0000


	//----- nvinfo : EIATTR_MAXREG_COUNT
	.align		4
        /*007c*/ 	.byte	0x03, 0x1b
        /*007e*/ 	.short	0x00ff


	//----- nvinfo : EIATTR_EXIT_INSTR_OFFSETS
	.align		4
        /*0080*/ 	.byte	0x04, 0x1c
        /*0082*/ 	.short	(.L_27 - .L_26)


	//   ....[0]....
.L_26:
        /*0084*/ 	.word	0x00000300


	//   ....[1]....
        /*0088*/ 	.word	0x00000320


	//----- nvinfo : EIATTR_REQNTID
	.align		4
.L_27:
        /*008c*/ 	.byte	0x04, 0x10
        /*008e*/ 	.short	(.L_29 - .L_28)
.L_28:
        /*0090*/ 	.word	0x00000080
        /*0094*/ 	.word	0x00000001
        /*0098*/ 	.word	0x00000001


	//----- nvinfo : EIATTR_CBANK_PARAM_SIZE
	.align		4
.L_29:
        /*009c*/ 	.byte	0x03, 0x19
        /*009e*/ 	.short	0x0034


	//----- nvinfo : EIATTR_PARAM_CBANK
	.align		4
        /*00a0*/ 	.byte	0x04, 0x0a
        /*00a2*/ 	.short	(.L_31 - .L_30)
	.align		4
.L_30:
        /*00a4*/ 	.word	index@(.nv.constant0.triton_poi_fused__native_batch_norm_legit_no_training_relu_13)
        /*00a8*/ 	.short	0x0210
        /*00aa*/ 	.short	0x0034


	//----- nvinfo : EIATTR_SW_WAR
	.align		4
.L_31:
        /*00ac*/ 	.byte	0x04, 0x36
        /*00ae*/ 	.short	(.L_33 - .L_32)
.L_32:
        /*00b0*/ 	.word	0x00000008
.L_33:


//--------------------- .nv.callgraph             --------------------------
	.section	.nv.callgraph,"",@"SHT_CUDA_CALLGRAPH"
	.align	4
	.sectionentsize	8
	.align		4
        /*0000*/ 	.word	0x00000000
	.align		4
        /*0004*/ 	.word	0xffffffff
	.align		4
        /*0008*/ 	.word	0x00000000
	.align		4
        /*000c*/ 	.word	0xfffffffe
	.align		4
        /*0010*/ 	.word	0x00000000
	.align		4
        /*0014*/ 	.word	0xfffffffd
	.align		4
        /*0018*/ 	.word	0x00000000
	.align		4
        /*001c*/ 	.word	0xfffffffc


//--------------------- .nv.constant4             --------------------------
	.section	.nv.constant4,"a",@progbits
	.align	8
	.align		8
.nv.constant4:
        /*0000*/ 	.dword	_$_str
	.align		8
        /*0008*/ 	.dword	_$_str_$_2


//--------------------- .text.triton_poi_fused__native_batch_norm_legit_no_training_relu_13 --------------------------
	.section	.text.triton_poi_fused__native_batch_norm_legit_no_training_relu_13,"ax",@progbits
	.align	128
        .global         triton_poi_fused__native_batch_norm_legit_no_training_relu_13
        .type           triton_poi_fused__native_batch_norm_legit_no_training_relu_13,@function
        .size           triton_poi_fused__native_batch_norm_legit_no_training_relu_13,(.L_x_1 - triton_poi_fused__native_batch_norm_legit_no_training_relu_13)
        .other          triton_poi_fused__native_batch_norm_legit_no_training_relu_13,@"STO_CUDA_ENTRY STV_DEFAULT"
triton_poi_fused__native_batch_norm_legit_no_training_relu_13:
.text.triton_poi_fused__native_batch_norm_legit_no_training_relu_13:
[----:B------:R-:W0:Y:S01]  /*0000*/  LDC R1, c[0x0][0x28] ;  /* 0x00000a00ff017b82 */ /* 0x000e220000000800 */
[----:B------:R-:W1:Y:S07]  /*0010*/  S2R R0, SR_TID.X ;  /* 0x0000000000007919 */ /* 0x000e6e0000002100 */
[----:B------:R-:W2:Y:S01]  /*0020*/  LDC.64 R8, c[0x0][0x220] ;  /* 0x00008800ff087b82 */ /* 0x000ea20000000a00 */
[----:B------:R-:W-:Y:S01]  /*0030*/  HFMA2.MMA R14, -RZ, RZ, 0, 0 ;  /* 0x00000000ff0e7435 */ /* 0x000fe200000001ff */
[----:B------:R-:W-:Y:S01]  /*0040*/  ULDC.64 UR4, c[0x0][0x208] ;  /* 0x0000820000047ab9 */ /* 0x000fe20000000a00 */
[----:B------:R-:W3:Y:S05]  /*0050*/  S2R R3, SR_CTAID.X ;  /* 0x0000000000037919 */ /* 0x000eea0000002500 */
[----:B------:R-:W4:Y:S08]  /*0060*/  LDC.64 R4, c[0x0][0x210] ;  /* 0x00008400ff047b82 */ /* 0x000f300000000a00 */
[----:B------:R-:W5:Y:S08]  /*0070*/  LDC.64 R6, c[0x0][0x218] ;  /* 0x00008600ff067b82 */ /* 0x000f700000000a00 */
[----:B------:R-:W5:Y:S01]  /*0080*/  LDC.64 R10, c[0x0][0x228] ;  /* 0x00008a00ff0a7b82 */ /* 0x000f620000000a00 */
[----:B-1----:R-:W-:-:S07]  /*0090*/  LOP3.LUT R0, R0, 0x7f, RZ, 0xc0, !PT ;  /* 0x0000007f00007812 */ /* 0x002fce00078ec0ff */
[----:B------:R-:W1:Y:S01]  /*00a0*/  LDC.64 R12, c[0x0][0x230] ;  /* 0x00008c00ff0c7b82 */ /* 0x000e620000000a00 */
[----:B---3--:R-:W-:Y:S02]  /*00b0*/  SHF.R.S32.HI R2, RZ, 0x18, R3 ;  /* 0x00000018ff027819 */ /* 0x008fe40000011403 */
[----:B------:R-:W-:Y:S02]  /*00c0*/  LEA R0, R3, R0, 0x7 ;  /* 0x0000000003007211 */ /* 0x000fe400078e38ff */
[----:B------:R-:W-:Y:S02]  /*00d0*/  SGXT R3, R2, 0x1 ;  /* 0x000000010203781a */ /* 0x000fe40000000200 */
[----:B------:R-:W-:Y:S02]  /*00e0*/  ISETP.GE.AND P0, PT, R0, 0x800, PT ;  /* 0x000008000000780c */ /* 0x000fe40003f06270 */
[----:B------:R-:W-:-:S04]  /*00f0*/  LEA.HI R3, R3, R0, RZ, 0x7 ;  /* 0x0000000003037211 */ /* 0x000fc800078f38ff */
[----:B------:R-:W-:-:S04]  /*0100*/  LOP3.LUT R3, R3, 0xffffff80, RZ, 0xc0, !PT ;  /* 0xffffff8003037812 */ /* 0x000fc800078ec0ff */
[----:B------:R-:W-:-:S05]  /*0110*/  IADD3 R15, R0, -R3, RZ ;  /* 0x80000003000f7210 */ /* 0x000fca0007ffe0ff */
[----:B--2---:R-:W-:-:S05]  /*0120*/  IMAD.WIDE R8, R15, 0x4, R8 ;  /* 0x000000040f087825 */ /* 0x004fca00078e0208 */
[----:B------:R2:W3:Y:S01]  /*0130*/  @!P0 LDG.E.EL R14, desc[UR4][R8.64] ;  /* 0x00000004080e8981 */ /* 0x0004e2000c2e1900 */
[----:B------:R-:W-:Y:S01]  /*0140*/  CS2R R2, SRZ ;  /* 0x0000000000027805 */ /* 0x000fe2000001ff00 */
[----:B----4-:R-:W-:-:S04]  /*0150*/  IMAD.WIDE R4, R0, 0x4, R4 ;  /* 0x0000000400047825 */ /* 0x010fc800078e0204 */
[C---:B-----5:R-:W-:Y:S01]  /*0160*/  IMAD.WIDE R6, R15.reuse, 0x4, R6 ;  /* 0x000000040f067825 */ /* 0x060fe200078e0206 */
[----:B------:R4:W5:Y:S03]  /*0170*/  @!P0 LDG.E R2, desc[UR4][R4.64] ;  /* 0x0000000404028981 */ /* 0x000966000c1e1900 */
[C---:B0-2---:R-:W-:Y:S01]  /*0180*/  IMAD.WIDE R8, R15.reuse, 0x4, R10 ;  /* 0x000000040f087825 */ /* 0x045fe200078e020a */
[----:B------:R0:W5:Y:S03]  /*0190*/  @!P0 LDG.E.EL R3, desc[UR4][R6.64] ;  /* 0x0000000406038981 */ /* 0x000166000c2e1900 */
[----:B-1----:R-:W-:Y:S01]  /*01a0*/  IMAD.WIDE R10, R15, 0x4, R12 ;  /* 0x000000040f0a7825 */ /* 0x002fe200078e020c */
[----:B------:R-:W-:Y:S01]  /*01b0*/  CS2R R12, SRZ ;  /* 0x00000000000c7805 */ /* 0x000fe2000001ff00 */
[----:B----4-:R-:W1:Y:S05]  /*01c0*/  LDC.64 R4, c[0x0][0x238] ;  /* 0x00008e00ff047b82 */ /* 0x010e6a0000000a00 */
[----:B------:R-:W2:Y:S04]  /*01d0*/  @!P0 LDG.E.EL R12, desc[UR4][R8.64] ;  /* 0x00000004080c8981 */ /* 0x000ea8000c2e1900 */
[----:B------:R-:W2:Y:S01]  /*01e0*/  @!P0 LDG.E.EL R13, desc[UR4][R10.64] ;  /* 0x000000040a0d8981 */ /* 0x000ea2000c2e1900 */
[----:B0-----:R-:W-:Y:S01]  /*01f0*/  MOV R6, 0x3e800000 ;  /* 0x3e80000000067802 */ /* 0x001fe20000000f00 */
[----:B---3--:R-:W-:-:S04]  /*0200*/  FADD R14, R14, 9.9999997473787516356e-06 ;  /* 0x3727c5ac0e0e7421 */ /* 0x008fc80000000000 */
[----:B------:R-:W0:Y:S01]  /*0210*/  MUFU.SQRT R15, R14 ;  /* 0x0000000e000f7308 */ /* 0x000e220000002000 */
[----:B-----5:R-:W-:Y:S01]  /*0220*/  FADD R2, -R3, R2 ;  /* 0x0000000203027221 */ /* 0x020fe20000000100 */
[C---:B0-----:R-:W-:Y:S02]  /*0230*/  FSETP.GT.AND P1, PT, R15.reuse, 8.50705917302346158658e+37, PT ;  /* 0x7e8000000f00780b */ /* 0x041fe40003f24000 */
[----:B------:R-:W-:Y:S02]  /*0240*/  FSETP.GEU.AND P2, PT, R15, 1.175494350822287508e-38, PT ;  /* 0x008000000f00780b */ /* 0x000fe40003f4e000 */
[----:B------:R-:W-:-:S09]  /*0250*/  FSEL R6, R6, 1, P1 ;  /* 0x3f80000006067808 */ /* 0x000fd20000800000 */
[----:B------:R-:W-:Y:S02]  /*0260*/  @P1 FMUL R15, R15, 0.25 ;  /* 0x3e8000000f0f1820 */ /* 0x000fe40000400000 */
[----:B------:R-:W-:Y:S02]  /*0270*/  @!P2 FMUL R6, R6, 16777216 ;  /* 0x4b8000000606a820 */ /* 0x000fe40000400000 */
[----:B------:R-:W-:-:S06]  /*0280*/  @!P2 FMUL R15, R15, 16777216 ;  /* 0x4b8000000f0fa820 */ /* 0x000fcc0000400000 */
[----:B------:R-:W0:Y:S02]  /*0290*/  MUFU.RCP R15, R15 ;  /* 0x0000000f000f7308 */ /* 0x000e240000001000 */
[----:B0-----:R-:W-:-:S04]  /*02a0*/  FMUL R3, R15, R6 ;  /* 0x000000060f037220 */ /* 0x001fc80000400000 */
[----:B------:R-:W-:-:S04]  /*02b0*/  FMUL R2, R2, R3 ;  /* 0x0000000302027220 */ /* 0x000fc80000400000 */
[----:B--2---:R-:W-:Y:S01]  /*02c0*/  FFMA R12, R2, R12, R13 ;  /* 0x0000000c020c7223 */ /* 0x004fe2000000000d */
[----:B-1----:R-:W-:-:S04]  /*02d0*/  IMAD.WIDE R2, R0, 0x4, R4 ;  /* 0x0000000400027825 */ /* 0x002fc800078e0204 */
[----:B------:R-:W-:-:S04]  /*02e0*/  FSETP.GEU.AND P1, PT, R12, RZ, PT ;  /* 0x000000ff0c00720b */ /* 0x000fc80003f2e000 */
[----:B------:R-:W-:Y:S01]  /*02f0*/  FSEL R5, R12, RZ, P1 ;  /* 0x000000ff0c057208 */ /* 0x000fe20000800000 */
[----:B------:R-:W-:Y:S08]  /*0300*/  @P0 EXIT ;  /* 0x000000000000094d */ /* 0x000ff00003800000 */
[----:B------:R-:W-:Y:S01]  /*0310*/  STG.E desc[UR4][R2.64], R5 ;  /* 0x0000000502007986 */ /* 0x000fe2000c101904 */
[----:B------:R-:W-:Y:S05]  /*0320*/  EXIT ;  /* 0x000000000000794d */ /* 0x000fea0003800000 */
.L_x_0:
[----:B------:R-:W-:-:S00]  /*0330*/  BRA `(.L_x_0) ;  /* 0xfffffffc00fc7947 */ /* 0x000fc0000383ffff */
[----:B------:R-:W-:-:S00]  /*0340*/  NOP ;  /* 0x0000000000007918 */ /* 0x000fc00000000000 */
        /* <DEDUP_REMOVED lines=11> */
.L_x_1:


//--------------------- .nv.global.init           --------------------------
	.section	.nv.global.init,"aw",@progbits
.nv.global.init:
	.type		_$_str,@object
	.size		_$_str,(_$_str_$_2 - _$_str)
_$_str:
        /*0000*/ 	.byte	0x5f, 0x5f, 0x43, 0x55, 0x44, 0x41, 0x5f, 0x46, 0x54, 0x5a, 0x00
	.type		_$_str_$_2,@object
	.size		_$_str_$_2,(.L_1 - _$_str_$_2)
_$_str_$_2:
        /*000b*/ 	.byte	0x5f, 0x5f, 0x43, 0x55, 0x44, 0x41, 0x5f, 0x50, 0x52, 0x45, 0x43, 0x5f, 0x53, 0x51, 0x52, 0x54
        /*001b*/ 	.byte	0x00
.L_1:


//--------------------- .nv.constant0.triton_poi_fused__native_batch_norm_legit_no_training_relu_13 --------------------------
	.section	.nv.constant0.triton_poi_fused__native_batch_norm_legit_no_training_relu_13,"a",@progbits
	.sectionflags	@""
	.align	4
.nv.constant0.triton_poi_fused__native_batch_norm_legit_no_training_relu_13:
	.zero		580
